//
// Generated by NVIDIA NVVM Compiler
//
// Compiler Build ID: CL-36424714
// Cuda compilation tools, release 13.0, V13.0.88
// Based on NVVM 20.0.0
//

.version 9.0
.target sm_100
.address_size 64

	// .globl	_Z22flash_attn_wmma_kernelPK6__halfS1_S1_PS_ii

.visible .entry _Z22flash_attn_wmma_kernelPK6__halfS1_S1_PS_ii(
	.param .u64 .ptr .align 1 _Z22flash_attn_wmma_kernelPK6__halfS1_S1_PS_ii_param_0,
	.param .u64 .ptr .align 1 _Z22flash_attn_wmma_kernelPK6__halfS1_S1_PS_ii_param_1,
	.param .u64 .ptr .align 1 _Z22flash_attn_wmma_kernelPK6__halfS1_S1_PS_ii_param_2,
	.param .u64 .ptr .align 1 _Z22flash_attn_wmma_kernelPK6__halfS1_S1_PS_ii_param_3,
	.param .u32 _Z22flash_attn_wmma_kernelPK6__halfS1_S1_PS_ii_param_4,
	.param .u32 _Z22flash_attn_wmma_kernelPK6__halfS1_S1_PS_ii_param_5
)
{
	.reg .pred 	%p<5>;
	.reg .b16 	%rs<2>;
	.reg .b32 	%r<11>;
	.reg .b64 	%rd<8>;

	ld.param.u64 	%rd3, [_Z22flash_attn_wmma_kernelPK6__halfS1_S1_PS_ii_param_0];
	ld.param.u64 	%rd4, [_Z22flash_attn_wmma_kernelPK6__halfS1_S1_PS_ii_param_3];
	ld.param.u32 	%r8, [_Z22flash_attn_wmma_kernelPK6__halfS1_S1_PS_ii_param_4];
	ld.param.u32 	%r7, [_Z22flash_attn_wmma_kernelPK6__halfS1_S1_PS_ii_param_5];
	mov.u32 	%r1, %ctaid.x;
	setp.ge.s32 	%p1, %r1, %r8;
	mov.u32 	%r10, %tid.x;
	setp.ge.s32 	%p2, %r10, %r7;
	or.pred  	%p3, %p1, %p2;
	@%p3 bra 	$L__BB0_3;
	mul.lo.s32 	%r3, %r7, %r1;
	mov.u32 	%r4, %ntid.x;
	cvta.to.global.u64 	%rd1, %rd3;
	cvta.to.global.u64 	%rd2, %rd4;
$L__BB0_2:
	add.s32 	%r9, %r10, %r3;
	mul.wide.s32 	%rd5, %r9, 2;
	add.s64 	%rd6, %rd2, %rd5;
	add.s64 	%rd7, %rd1, %rd5;
	ld.global.u16 	%rs1, [%rd7];
	st.global.u16 	[%rd6], %rs1;
	add.s32 	%r10, %r10, %r4;
	setp.lt.s32 	%p4, %r10, %r7;
	@%p4 bra 	$L__BB0_2;
$L__BB0_3:
	ret;

}


// ===== COMPILED SASS (sm_100) =====

	.target	sm_100

	.elftype	@"ET_EXEC"


//--------------------- .note.nv.tkinfo           --------------------------
	.section	.note.nv.tkinfo,"",@"SHT_NOTE"
	.sectionflags	@"SHF_NOTE_NV_TKINFO"
	.tkinfo
        /*0018*/ 	.word	0x00000002
        /*0030*/ 	.string	""
        /*0030*/ 	.string	"ptxas"
        /*0030*/ 	.string	"Cuda compilation tools, release 13.0, V13.0.88"
        /*0030*/ 	.string	"Build cuda_13.0.r13.0/compiler.36424714_0"
        /*0030*/ 	.string	"-arch sm_100 -m 64 "



//--------------------- .note.nv.cuinfo           --------------------------
	.section	.note.nv.cuinfo,"",@"SHT_NOTE"
	.sectionflags	@"SHF_NOTE_NV_CUINFO"
        /*0018*/ 	.short	0x0002
        /*001a*/ 	.short	0x0064
        /*001c*/ 	.short	0x0082
	.zero		2


//--------------------- .nv.info                  --------------------------
	.section	.nv.info,"",@"SHT_CUDA_INFO"
	.align	4


	//----- nvinfo : EIATTR_REGCOUNT
	.align		4
        /*0000*/ 	.byte	0x04, 0x2f
        /*0002*/ 	.short	(.L_1 - .L_0)
	.align		4
.L_0:
        /*0004*/ 	.word	index@(_Z22flash_attn_wmma_kernelPK6__halfS1_S1_PS_ii)
        /*0008*/ 	.word	0x0000000e


	//----- nvinfo : EIATTR_FRAME_SIZE
	.align		4
.L_1:
        /*000c*/ 	.byte	0x04, 0x11
        /*000e*/ 	.short	(.L_3 - .L_2)
	.align		4
.L_2:
        /*0010*/ 	.word	index@(_Z22flash_attn_wmma_kernelPK6__halfS1_S1_PS_ii)
        /*0014*/ 	.word	0x00000000


	//----- nvinfo : EIATTR_MIN_STACK_SIZE
	.align		4
.L_3:
        /*0018*/ 	.byte	0x04, 0x12
        /*001a*/ 	.short	(.L_5 - .L_4)
	.align		4
.L_4:
        /*001c*/ 	.word	index@(_Z22flash_attn_wmma_kernelPK6__halfS1_S1_PS_ii)
        /*0020*/ 	.word	0x00000000
.L_5:


//--------------------- .nv.compat                --------------------------
	.section	.nv.compat,"",@"SHT_CUDA_COMPAT_INFO"
	.align	4
        /*0000*/ 	.byte	0x02, 0x09, 0x00, 0x00, 0x02, 0x02, 0x01, 0x00, 0x02, 0x05, 0x05, 0x00, 0x03, 0x07, 0x01, 0x01
        /*0010*/ 	.byte	0x02, 0x03, 0x00, 0x00, 0x02, 0x06, 0x01, 0x00, 0x04, 0x0b, 0x08, 0x00, 0x09, 0x00, 0x00, 0x00
        /*0020*/ 	.byte	0x00, 0x00, 0x00, 0x00


//--------------------- .nv.info._Z22flash_attn_wmma_kernelPK6__halfS1_S1_PS_ii --------------------------
	.section	.nv.info._Z22flash_attn_wmma_kernelPK6__halfS1_S1_PS_ii,"",@"SHT_CUDA_INFO"
	.sectionflags	@""
	.align	4


	//----- nvinfo : EIATTR_CUDA_API_VERSION
	.align		4
        /*0000*/ 	.byte	0x04, 0x37
        /*0002*/ 	.short	(.L_7 - .L_6)
.L_6:
        /*0004*/ 	.word	0x00000082


	//----- nvinfo : EIATTR_KPARAM_INFO
	.align		4
.L_7:
        /*0008*/ 	.byte	0x04, 0x17
        /*000a*/ 	.short	(.L_9 - .L_8)
.L_8:
        /*000c*/ 	.word	0x00000000
        /*0010*/ 	.short	0x0005
        /*0012*/ 	.short	0x0024
        /*0014*/ 	.byte	0x00, 0xf0, 0x11, 0x00


	//----- nvinfo : EIATTR_KPARAM_INFO
	.align		4
.L_9:
        /*0018*/ 	.byte	0x04, 0x17
        /*001a*/ 	.short	(.L_11 - .L_10)
.L_10:
        /*001c*/ 	.word	0x00000000
        /*0020*/ 	.short	0x0004
        /*0022*/ 	.short	0x0020
        /*0024*/ 	.byte	0x00, 0xf0, 0x11, 0x00


	//----- nvinfo : EIATTR_KPARAM_INFO
	.align		4
.L_11:
        /*0028*/ 	.byte	0x04, 0x17
        /*002a*/ 	.short	(.L_13 - .L_12)
.L_12:
        /*002c*/ 	.word	0x00000000
        /*0030*/ 	.short	0x0003
        /*0032*/ 	.short	0x0018
        /*0034*/ 	.byte	0x00, 0xf5, 0x21, 0x00


	//----- nvinfo : EIATTR_KPARAM_INFO
	.align		4
.L_13:
        /*0038*/ 	.byte	0x04, 0x17
        /*003a*/ 	.short	(.L_15 - .L_14)
.L_14:
        /*003c*/ 	.word	0x00000000
        /*0040*/ 	.short	0x0002
        /*0042*/ 	.short	0x0010
        /*0044*/ 	.byte	0x00, 0xf5, 0x21, 0x00


	//----- nvinfo : EIATTR_KPARAM_INFO
	.align		4
.L_15:
        /*0048*/ 	.byte	0x04, 0x17
        /*004a*/ 	.short	(.L_17 - .L_16)
.L_16:
        /*004c*/ 	.word	0x00000000
        /*0050*/ 	.short	0x0001
        /*0052*/ 	.short	0x0008
        /*0054*/ 	.byte	0x00, 0xf5, 0x21, 0x00


	//----- nvinfo : EIATTR_KPARAM_INFO
	.align		4
.L_17:
        /*0058*/ 	.byte	0x04, 0x17
        /*005a*/ 	.short	(.L_19 - .L_18)
.L_18:
        /*005c*/ 	.word	0x00000000
        /*0060*/ 	.short	0x0000
        /*0062*/ 	.short	0x0000
        /*0064*/ 	.byte	0x00, 0xf5, 0x21, 0x00


	//----- nvinfo : EIATTR_SPARSE_MMA_MASK
	.align		4
.L_19:
        /*0068*/ 	.byte	0x03, 0x50
        /*006a*/ 	.short	0x0000


	//----- nvinfo : EIATTR_MAXREG_COUNT
	.align		4
        /*006c*/ 	.byte	0x03, 0x1b
        /*006e*/ 	.short	0x00ff


	//----- nvinfo : EIATTR_MERCURY_ISA_VERSION
	.align		4
        /*0070*/ 	.byte	0x03, 0x5f
        /*0072*/ 	.short	0x0101


	//----- nvinfo : EIATTR_VRC_CTA_INIT_COUNT
	.align		4
        /*0074*/ 	.byte	0x02, 0x4a
	.zero		1
	.zero		1


	//----- nvinfo : EIATTR_EXIT_INSTR_OFFSETS
	.align		4
        /*0078*/ 	.byte	0x04, 0x1c
        /*007a*/ 	.short	(.L_21 - .L_20)


	//   ....[0]....
.L_20:
        /*007c*/ 	.word	0x00000060


	//   ....[1]....
        /*0080*/ 	.word	0x00000130


	//----- nvinfo : EIATTR_CRS_STACK_SIZE
	.align		4
.L_21:
        /*0084*/ 	.byte	0x04, 0x1e
        /*0086*/ 	.short	(.L_23 - .L_22)
.L_22:
        /*0088*/ 	.word	0x00000000


	//----- nvinfo : EIATTR_CBANK_PARAM_SIZE
	.align		4
.L_23:
        /*008c*/ 	.byte	0x03, 0x19
        /*008e*/ 	.short	0x0028


	//----- nvinfo : EIATTR_PARAM_CBANK
	.align		4
        /*0090*/ 	.byte	0x04, 0x0a
        /*0092*/ 	.short	(.L_25 - .L_24)
	.align		4
.L_24:
        /*0094*/ 	.word	index@(.nv.constant0._Z22flash_attn_wmma_kernelPK6__halfS1_S1_PS_ii)
        /*0098*/ 	.short	0x0380
        /*009a*/ 	.short	0x0028


	//----- nvinfo : EIATTR_SW_WAR
	.align		4
.L_25:
        /*009c*/ 	.byte	0x04, 0x36
        /*009e*/ 	.short	(.L_27 - .L_26)
.L_26:
        /*00a0*/ 	.word	0x00000008
.L_27:


//--------------------- .nv.callgraph             --------------------------
	.section	.nv.callgraph,"",@"SHT_CUDA_CALLGRAPH"
	.align	4
	.sectionentsize	8
	.align		4
        /*0000*/ 	.word	0x00000000
	.align		4
        /*0004*/ 	.word	0xffffffff
	.align		4
        /*0008*/ 	.word	0x00000000
	.align		4
        /*000c*/ 	.word	0xfffffffe
	.align		4
        /*0010*/ 	.word	0x00000000
	.align		4
        /*0014*/ 	.word	0xfffffffd
	.align		4
        /*0018*/ 	.word	0x00000000
	.align		4
        /*001c*/ 	.word	0xfffffffc


//--------------------- .text._Z22flash_attn_wmma_kernelPK6__halfS1_S1_PS_ii --------------------------
	.section	.text._Z22flash_attn_wmma_kernelPK6__halfS1_S1_PS_ii,"ax",@progbits
	.align	128
        .global         _Z22flash_attn_wmma_kernelPK6__halfS1_S1_PS_ii
        .type           _Z22flash_attn_wmma_kernelPK6__halfS1_S1_PS_ii,@function
        .size           _Z22flash_attn_wmma_kernelPK6__halfS1_S1_PS_ii,(.L_x_2 - _Z22flash_attn_wmma_kernelPK6__halfS1_S1_PS_ii)
        .other          _Z22flash_attn_wmma_kernelPK6__halfS1_S1_PS_ii,@"STO_CUDA_ENTRY STV_DEFAULT"
_Z22flash_attn_wmma_kernelPK6__halfS1_S1_PS_ii:
.text._Z22flash_attn_wmma_kernelPK6__halfS1_S1_PS_ii:
[----:B------:R-:W-:Y:S01]  /*0000*/  LDC R1, c[0x0][0x37c] ;  /* 0x0000df00ff017b82 */ /* 0x000fe20000000800 */
[----:B------:R-:W0:Y:S07]  /*0010*/  S2R R0, SR_TID.X ;  /* 0x0000000000007919 */ /* 0x000e2e0000002100 */
[----:B------:R-:W0:Y:S08]  /*0020*/  LDC.64 R10, c[0x0][0x3a0] ;  /* 0x0000e800ff0a7b82 */ /* 0x000e300000000a00 */
[----:B------:R-:W1:Y:S01]  /*0030*/  S2UR UR4, SR_CTAID.X ;  /* 0x00000000000479c3 */ /* 0x000e620000002500 */
[----:B0-----:R-:W-:-:S04]  /*0040*/  ISETP.GE.AND P0, PT, R0, R11, PT ;  /* 0x0000000b0000720c */ /* 0x001fc80003f06270 */
[----:B-1----:R-:W-:-:S13]  /*0050*/  ISETP.LE.OR P0, PT, R10, UR4, P0 ;  /* 0x000000040a007c0c */ /* 0x002fda0008703670 */
[----:B------:R-:W-:Y:S05]  /*0060*/  @P0 EXIT ;  /* 0x000000000000094d */ /* 0x000fea0003800000 */
[----:B------:R-:W0:Y:S01]  /*0070*/  LDC.64 R6, c[0x0][0x398] ;  /* 0x0000e600ff067b82 */ /* 0x000e220000000a00 */
[----:B------:R-:W1:Y:S01]  /*0080*/  LDCU UR5, c[0x0][0x360] ;  /* 0x00006c00ff0577ac */ /* 0x000e620008000800 */
[----:B------:R-:W2:Y:S06]  /*0090*/  LDCU.64 UR6, c[0x0][0x358] ;  /* 0x00006b00ff0677ac */ /* 0x000eac0008000a00 */
[----:B------:R-:W3:Y:S02]  /*00a0*/  LDC.64 R8, c[0x0][0x380] ;  /* 0x0000e000ff087b82 */ /* 0x000ee40000000a00 */
.L_x_0:
[----:B----4-:R-:W-:-:S04]  /*00b0*/  IMAD R3, R11, UR4, R0 ;  /* 0x000000040b037c24 */ /* 0x010fc8000f8e0200 */
[----:B---3--:R-:W-:-:S06]  /*00c0*/  IMAD.WIDE R4, R3, 0x2, R8 ;  /* 0x0000000203047825 */ /* 0x008fcc00078e0208 */
[----:B--2---:R-:W2:Y:S01]  /*00d0*/  LDG.E.U16 R5, desc[UR6][R4.64] ;  /* 0x0000000604057981 */ /* 0x004ea2000c1e1500 */
[----:B0-----:R-:W-:Y:S01]  /*00e0*/  IMAD.WIDE R2, R3, 0x2, R6 ;  /* 0x0000000203027825 */ /* 0x001fe200078e0206 */
[----:B-1----:R-:W-:-:S04]  /*00f0*/  IADD3 R0, PT, PT, R0, UR5, RZ ;  /* 0x0000000500007c10 */ /* 0x002fc8000fffe0ff */
[----:B------:R-:W-:Y:S01]  /*0100*/  ISETP.GE.AND P0, PT, R0, R11, PT ;  /* 0x0000000b0000720c */ /* 0x000fe20003f06270 */
[----:B--2---:R4:W-:-:S12]  /*0110*/  STG.E.U16 desc[UR6][R2.64], R5 ;  /* 0x0000000502007986 */ /* 0x0049d8000c101506 */
[----:B------:R-:W-:Y:S05]  /*0120*/  @!P0 BRA `(.L_x_0) ;  /* 0xfffffffc00e08947 */ /* 0x000fea000383ffff */
[----:B------:R-:W-:Y:S05]  /*0130*/  EXIT ;  /* 0x000000000000794d */ /* 0x000fea0003800000 */
.L_x_1:
[----:B------:R-:W-:-:S00]  /*0140*/  BRA `(.L_x_1) ;  /* 0xfffffffc00fc7947 */ /* 0x000fc0000383ffff */
[----:B------:R-:W-:-:S00]  /*0150*/  NOP ;  /* 0x0000000000007918 */ /* 0x000fc00000000000 */
        /* <DEDUP_REMOVED lines=10> */
.L_x_2:


//--------------------- .nv.shared.reserved.0     --------------------------
	.section	.nv.shared.reserved.0,"aw",@nobits
	.weak		__nv_reservedSMEM_offset_0_alias
	.size		__nv_reservedSMEM_offset_0_alias, 0, 64
	.other		__nv_reservedSMEM_offset_0_alias,@"STO_CUDA_RESERVED_SHARED STV_DEFAULT"
__nv_reservedSMEM_offset_0_alias:
	.zero		0
	.zero		64


//--------------------- .nv.constant0._Z22flash_attn_wmma_kernelPK6__halfS1_S1_PS_ii --------------------------
	.section	.nv.constant0._Z22flash_attn_wmma_kernelPK6__halfS1_S1_PS_ii,"a",@progbits
	.sectionflags	@""
	.align	4
.nv.constant0._Z22flash_attn_wmma_kernelPK6__halfS1_S1_PS_ii:
	.zero		936


//--------------------- SYMBOLS --------------------------

	.type		.nv.reservedSmem.offset0,@object
	.size		.nv.reservedSmem.offset0,0x4
